//
// Generated by NVIDIA NVVM Compiler
//
// Compiler Build ID: CL-36424714
// Cuda compilation tools, release 13.0, V13.0.88
// Based on NVVM 20.0.0
//

.version 9.0
.target sm_100
.address_size 64

	// .globl	_Z3faciPiS_
.extern .func  (.param .b32 func_retval0) vprintf
(
	.param .b64 vprintf_param_0,
	.param .b64 vprintf_param_1
)
;
.global .align 1 .b8 $str[8] = {37, 100, 33, 61, 37, 100, 10};

.visible .entry _Z3faciPiS_(
	.param .u32 _Z3faciPiS__param_0,
	.param .u64 .ptr .align 1 _Z3faciPiS__param_1,
	.param .u64 .ptr .align 1 _Z3faciPiS__param_2
)
{
	.local .align 8 .b8 	__local_depot0[8];
	.reg .b64 	%SP;
	.reg .b64 	%SPL;
	.reg .pred 	%p<5>;
	.reg .b32 	%r<45>;
	.reg .b64 	%rd<9>;

	mov.u64 	%SPL, __local_depot0;
	cvta.local.u64 	%SP, %SPL;
	ld.param.u64 	%rd1, [_Z3faciPiS__param_2];
	mov.u32 	%r1, %tid.x;
	add.s32 	%r2, %r1, 1;
	and.b32  	%r3, %r2, 3;
	setp.lt.u32 	%p1, %r1, 3;
	mov.b32 	%r42, 1;
	mov.u32 	%r44, %r42;
	@%p1 bra 	$L__BB0_4;
	and.b32  	%r27, %r2, 2044;
	neg.s32 	%r35, %r27;
	mov.b32 	%r44, 1;
	mov.b32 	%r36, 2;
$L__BB0_2:
	add.s32 	%r28, %r36, -1;
	mul.lo.s32 	%r29, %r28, %r44;
	add.s32 	%r30, %r36, 2;
	mul.lo.s32 	%r31, %r36, %r29;
	mad.lo.s32 	%r32, %r31, %r36, %r31;
	mul.lo.s32 	%r44, %r30, %r32;
	add.s32 	%r36, %r36, 4;
	add.s32 	%r35, %r35, 4;
	setp.ne.s32 	%p2, %r35, 0;
	@%p2 bra 	$L__BB0_2;
	add.s32 	%r42, %r36, -1;
$L__BB0_4:
	setp.eq.s32 	%p3, %r3, 0;
	@%p3 bra 	$L__BB0_7;
	neg.s32 	%r41, %r3;
$L__BB0_6:
	.pragma "nounroll";
	mul.lo.s32 	%r44, %r42, %r44;
	add.s32 	%r42, %r42, 1;
	add.s32 	%r41, %r41, 1;
	setp.ne.s32 	%p4, %r41, 0;
	@%p4 bra 	$L__BB0_6;
$L__BB0_7:
	add.u64 	%rd2, %SP, 0;
	add.u64 	%rd3, %SPL, 0;
	cvta.to.global.u64 	%rd4, %rd1;
	mul.wide.u32 	%rd5, %r1, 4;
	add.s64 	%rd6, %rd4, %rd5;
	st.global.u32 	[%rd6], %r44;
	st.local.v2.u32 	[%rd3], {%r2, %r44};
	mov.u64 	%rd7, $str;
	cvta.global.u64 	%rd8, %rd7;
	{ // callseq 0, 0
	.param .b64 param0;
	st.param.b64 	[param0], %rd8;
	.param .b64 param1;
	st.param.b64 	[param1], %rd2;
	.param .b32 retval0;
	call.uni (retval0), 
	vprintf, 
	(
	param0, 
	param1
	);
	ld.param.b32 	%r33, [retval0];
	} // callseq 0
	ret;

}


// ===== COMPILED SASS (sm_100) =====

	.target	sm_100

	.elftype	@"ET_EXEC"


//--------------------- .note.nv.tkinfo           --------------------------
	.section	.note.nv.tkinfo,"",@"SHT_NOTE"
	.sectionflags	@"SHF_NOTE_NV_TKINFO"
	.tkinfo
        /*0018*/ 	.word	0x00000002
        /*0030*/ 	.string	""
        /*0030*/ 	.string	"ptxas"
        /*0030*/ 	.string	"Cuda compilation tools, release 13.0, V13.0.88"
        /*0030*/ 	.string	"Build cuda_13.0.r13.0/compiler.36424714_0"
        /*0030*/ 	.string	"-arch sm_100 -m 64 "



//--------------------- .note.nv.cuinfo           --------------------------
	.section	.note.nv.cuinfo,"",@"SHT_NOTE"
	.sectionflags	@"SHF_NOTE_NV_CUINFO"
        /*0018*/ 	.short	0x0002
        /*001a*/ 	.short	0x0064
        /*001c*/ 	.short	0x0082
	.zero		2


//--------------------- .nv.info                  --------------------------
	.section	.nv.info,"",@"SHT_CUDA_INFO"
	.align	4


	//----- nvinfo : EIATTR_REGCOUNT
	.align		4
        /*0000*/ 	.byte	0x04, 0x2f
        /*0002*/ 	.short	(.L_2 - .L_1)
	.align		4
.L_1:
        /*0004*/ 	.word	index@(_Z3faciPiS_)
        /*0008*/ 	.word	0x00000018


	//----- nvinfo : EIATTR_FRAME_SIZE
	.align		4
.L_2:
        /*000c*/ 	.byte	0x04, 0x11
        /*000e*/ 	.short	(.L_4 - .L_3)
	.align		4
.L_3:
        /*0010*/ 	.word	index@(_Z3faciPiS_)
        /*0014*/ 	.word	0x00000008


	//----- nvinfo : EIATTR_MIN_STACK_SIZE
	.align		4
.L_4:
        /*0018*/ 	.byte	0x04, 0x12
        /*001a*/ 	.short	(.L_6 - .L_5)
	.align		4
.L_5:
        /*001c*/ 	.word	index@(_Z3faciPiS_)
        /*0020*/ 	.word	0x00000008
.L_6:


//--------------------- .nv.compat                --------------------------
	.section	.nv.compat,"",@"SHT_CUDA_COMPAT_INFO"
	.align	4
        /*0000*/ 	.byte	0x02, 0x09, 0x00, 0x00, 0x02, 0x02, 0x01, 0x00, 0x02, 0x05, 0x05, 0x00, 0x03, 0x07, 0x01, 0x01
        /*0010*/ 	.byte	0x02, 0x03, 0x00, 0x00, 0x02, 0x06, 0x01, 0x00, 0x04, 0x0b, 0x08, 0x00, 0x09, 0x00, 0x00, 0x00
        /*0020*/ 	.byte	0x00, 0x00, 0x00, 0x00


//--------------------- .nv.info._Z3faciPiS_      --------------------------
	.section	.nv.info._Z3faciPiS_,"",@"SHT_CUDA_INFO"
	.sectionflags	@""
	.align	4


	//----- nvinfo : EIATTR_CUDA_API_VERSION
	.align		4
        /*0000*/ 	.byte	0x04, 0x37
        /*0002*/ 	.short	(.L_8 - .L_7)
.L_7:
        /*0004*/ 	.word	0x00000082


	//----- nvinfo : EIATTR_KPARAM_INFO
	.align		4
.L_8:
        /*0008*/ 	.byte	0x04, 0x17
        /*000a*/ 	.short	(.L_10 - .L_9)
.L_9:
        /*000c*/ 	.word	0x00000000
        /*0010*/ 	.short	0x0002
        /*0012*/ 	.short	0x0010
        /*0014*/ 	.byte	0x00, 0xf5, 0x21, 0x00


	//----- nvinfo : EIATTR_KPARAM_INFO
	.align		4
.L_10:
        /*0018*/ 	.byte	0x04, 0x17
        /*001a*/ 	.short	(.L_12 - .L_11)
.L_11:
        /*001c*/ 	.word	0x00000000
        /*0020*/ 	.short	0x0001
        /*0022*/ 	.short	0x0008
        /*0024*/ 	.byte	0x00, 0xf5, 0x21, 0x00


	//----- nvinfo : EIATTR_KPARAM_INFO
	.align		4
.L_12:
        /*0028*/ 	.byte	0x04, 0x17
        /*002a*/ 	.short	(.L_14 - .L_13)
.L_13:
        /*002c*/ 	.word	0x00000000
        /*0030*/ 	.short	0x0000
        /*0032*/ 	.short	0x0000
        /*0034*/ 	.byte	0x00, 0xf0, 0x11, 0x00


	//----- nvinfo : EIATTR_SPARSE_MMA_MASK
	.align		4
.L_14:
        /*0038*/ 	.byte	0x03, 0x50
        /*003a*/ 	.short	0x0000


	//----- nvinfo : EIATTR_MAXREG_COUNT
	.align		4
        /*003c*/ 	.byte	0x03, 0x1b
        /*003e*/ 	.short	0x00ff


	//----- nvinfo : EIATTR_EXTERNS
	.align		4
        /*0040*/ 	.byte	0x04, 0x0f
        /*0042*/ 	.short	(.L_16 - .L_15)


	//   ....[0]....
	.align		4
.L_15:
        /*0044*/ 	.word	index@(vprintf)


	//----- nvinfo : EIATTR_MERCURY_ISA_VERSION
	.align		4
.L_16:
        /*0048*/ 	.byte	0x03, 0x5f
        /*004a*/ 	.short	0x0101


	//----- nvinfo : EIATTR_VRC_CTA_INIT_COUNT
	.align		4
        /*004c*/ 	.byte	0x02, 0x4a
	.zero		1
	.zero		1


	//----- nvinfo : EIATTR_SYSCALL_OFFSETS
	.align		4
        /*0050*/ 	.byte	0x04, 0x46
        /*0052*/ 	.short	(.L_18 - .L_17)


	//   ....[0]....
.L_17:
        /*0054*/ 	.word	0x00000740


	//----- nvinfo : EIATTR_EXIT_INSTR_OFFSETS
	.align		4
.L_18:
        /*0058*/ 	.byte	0x04, 0x1c
        /*005a*/ 	.short	(.L_20 - .L_19)


	//   ....[0]....
.L_19:
        /*005c*/ 	.word	0x00000750


	//----- nvinfo : EIATTR_CRS_STACK_SIZE
	.align		4
.L_20:
        /*0060*/ 	.byte	0x04, 0x1e
        /*0062*/ 	.short	(.L_22 - .L_21)
.L_21:
        /*0064*/ 	.word	0x00000000


	//----- nvinfo : EIATTR_CBANK_PARAM_SIZE
	.align		4
.L_22:
        /*0068*/ 	.byte	0x03, 0x19
        /*006a*/ 	.short	0x0018


	//----- nvinfo : EIATTR_PARAM_CBANK
	.align		4
        /*006c*/ 	.byte	0x04, 0x0a
        /*006e*/ 	.short	(.L_24 - .L_23)
	.align		4
.L_23:
        /*0070*/ 	.word	index@(.nv.constant0._Z3faciPiS_)
        /*0074*/ 	.short	0x0380
        /*0076*/ 	.short	0x0018


	//----- nvinfo : EIATTR_SW_WAR
	.align		4
.L_24:
        /*0078*/ 	.byte	0x04, 0x36
        /*007a*/ 	.short	(.L_26 - .L_25)
.L_25:
        /*007c*/ 	.word	0x00000008
.L_26:


//--------------------- .nv.callgraph             --------------------------
	.section	.nv.callgraph,"",@"SHT_CUDA_CALLGRAPH"
	.align	4
	.sectionentsize	8
	.align		4
        /*0000*/ 	.word	0x00000000
	.align		4
        /*0004*/ 	.word	0xffffffff
	.align		4
        /*0008*/ 	.word	index@(_Z3faciPiS_)
	.align		4
        /*000c*/ 	.word	index@(vprintf)
	.align		4
        /*0010*/ 	.word	0x00000000
	.align		4
        /*0014*/ 	.word	0xfffffffe
	.align		4
        /*0018*/ 	.word	0x00000000
	.align		4
        /*001c*/ 	.word	0xfffffffd
	.align		4
        /*0020*/ 	.word	0x00000000
	.align		4
        /*0024*/ 	.word	0xfffffffc


//--------------------- .nv.constant4             --------------------------
	.section	.nv.constant4,"a",@progbits
	.align	8
	.align		8
.nv.constant4:
        /*0000*/ 	.dword	vprintf
	.align		8
        /*0008*/ 	.dword	$str


//--------------------- .text._Z3faciPiS_         --------------------------
	.section	.text._Z3faciPiS_,"ax",@progbits
	.align	128
        .global         _Z3faciPiS_
        .type           _Z3faciPiS_,@function
        .size           _Z3faciPiS_,(.L_x_15 - _Z3faciPiS_)
        .other          _Z3faciPiS_,@"STO_CUDA_ENTRY STV_DEFAULT"
_Z3faciPiS_:
.text._Z3faciPiS_:
[----:B------:R-:W0:Y:S01]  /*0000*/  LDC R1, c[0x0][0x37c] ;  /* 0x0000df00ff017b82 */ /* 0x000e220000000800 */
[----:B------:R-:W1:Y:S01]  /*0010*/  S2R R8, SR_TID.X ;  /* 0x0000000000087919 */ /* 0x000e620000002100 */
[----:B------:R-:W2:Y:S01]  /*0020*/  LDCU UR4, c[0x0][0x2f8] ;  /* 0x00005f00ff0477ac */ /* 0x000ea20008000800 */
[----:B0-----:R-:W-:Y:S01]  /*0030*/  IADD3 R1, PT, PT, R1, -0x8, RZ ;  /* 0xfffffff801017810 */ /* 0x001fe20007ffe0ff */
[----:B------:R-:W-:Y:S01]  /*0040*/  BSSY.RECONVERGENT B1, `(.L_x_0) ;  /* 0x000005a000017945 */ /* 0x000fe20003800200 */
[----:B------:R-:W-:Y:S01]  /*0050*/  HFMA2 R3, -RZ, RZ, 0, 5.9604644775390625e-08 ;  /* 0x00000001ff037431 */ /* 0x000fe200000001ff */
[----:B------:R-:W0:Y:S01]  /*0060*/  LDCU UR5, c[0x0][0x2fc] ;  /* 0x00005f80ff0577ac */ /* 0x000e220008000800 */
[----:B------:R-:W-:Y:S01]  /*0070*/  IMAD.MOV.U32 R12, RZ, RZ, 0x1 ;  /* 0x00000001ff0c7424 */ /* 0x000fe200078e00ff */
[----:B--2---:R-:W-:-:S05]  /*0080*/  IADD3 R6, P1, PT, R1, UR4, RZ ;  /* 0x0000000401067c10 */ /* 0x004fca000ff3e0ff */
[----:B0-----:R-:W-:Y:S01]  /*0090*/  IMAD.X R7, RZ, RZ, UR5, P1 ;  /* 0x00000005ff077e24 */ /* 0x001fe200088e06ff */
[C---:B-1----:R-:W-:Y:S02]  /*00a0*/  ISETP.GE.U32.AND P0, PT, R8.reuse, 0x3, PT ;  /* 0x000000030800780c */ /* 0x042fe40003f06070 */
[----:B------:R-:W-:-:S04]  /*00b0*/  IADD3 R2, PT, PT, R8, 0x1, RZ ;  /* 0x0000000108027810 */ /* 0x000fc80007ffe0ff */
[----:B------:R-:W-:-:S07]  /*00c0*/  LOP3.LUT R4, R2, 0x3, RZ, 0xc0, !PT ;  /* 0x0000000302047812 */ /* 0x000fce00078ec0ff */
[----:B------:R-:W-:Y:S05]  /*00d0*/  @!P0 BRA `(.L_x_1) ;  /* 0x0000000400408947 */ /* 0x000fea0003800000 */
[----:B------:R-:W-:Y:S01]  /*00e0*/  LOP3.LUT R5, R2, 0x7fc, RZ, 0xc0, !PT ;  /* 0x000007fc02057812 */ /* 0x000fe200078ec0ff */
[----:B------:R-:W-:Y:S01]  /*00f0*/  BSSY.RECONVERGENT B0, `(.L_x_2) ;  /* 0x000004d000007945 */ /* 0x000fe20003800200 */
[----:B------:R-:W-:Y:S01]  /*0100*/  MOV R0, 0x2 ;  /* 0x0000000200007802 */ /* 0x000fe20000000f00 */
[----:B------:R-:W-:Y:S01]  /*0110*/  IMAD.MOV.U32 R3, RZ, RZ, 0x1 ;  /* 0x00000001ff037424 */ /* 0x000fe200078e00ff */
[----:B------:R-:W-:-:S04]  /*0120*/  IADD3 R5, PT, PT, -R5, RZ, RZ ;  /* 0x000000ff05057210 */ /* 0x000fc80007ffe1ff */
[----:B------:R-:W-:-:S13]  /*0130*/  ISETP.GE.AND P0, PT, R5, RZ, PT ;  /* 0x000000ff0500720c */ /* 0x000fda0003f06270 */
[----:B------:R-:W-:Y:S05]  /*0140*/  @P0 BRA `(.L_x_3) ;  /* 0x0000000000f40947 */ /* 0x000fea0003800000 */
[----:B------:R-:W-:Y:S01]  /*0150*/  IADD3 R9, PT, PT, -R5, RZ, RZ ;  /* 0x000000ff05097210 */ /* 0x000fe20007ffe1ff */
[----:B------:R-:W-:Y:S01]  /*0160*/  BSSY.RECONVERGENT B2, `(.L_x_4) ;  /* 0x0000024000027945 */ /* 0x000fe20003800200 */
[----:B------:R-:W-:Y:S02]  /*0170*/  PLOP3.LUT P0, PT, PT, PT, PT, 0x80, 0x8 ;  /* 0x000000000008781c */ /* 0x000fe40003f0f070 */
[----:B------:R-:W-:-:S13]  /*0180*/  ISETP.GT.AND P1, PT, R9, 0xc, PT ;  /* 0x0000000c0900780c */ /* 0x000fda0003f24270 */
[----:B------:R-:W-:Y:S05]  /*0190*/  @!P1 BRA `(.L_x_5) ;  /* 0x0000000000809947 */ /* 0x000fea0003800000 */
[----:B------:R-:W-:-:S13]  /*01a0*/  PLOP3.LUT P0, PT, PT, PT, PT, 0x8, 0x80 ;  /* 0x000000000080781c */ /* 0x000fda0003f0e170 */
.L_x_6:
[C---:B------:R-:W-:Y:S01]  /*01b0*/  IADD3 R10, PT, PT, R0.reuse, -0x1, RZ ;  /* 0xffffffff000a7810 */ /* 0x040fe20007ffe0ff */
[----:B------:R-:W-:Y:S01]  /*01c0*/  VIADD R5, R5, 0x10 ;  /* 0x0000001005057836 */ /* 0x000fe20000000000 */
[----:B------:R-:W-:-:S03]  /*01d0*/  IADD3 R12, PT, PT, R0, 0x3, RZ ;  /* 0x00000003000c7810 */ /* 0x000fc60007ffe0ff */
[----:B------:R-:W-:Y:S01]  /*01e0*/  IMAD R3, R10, R3, RZ ;  /* 0x000000030a037224 */ /* 0x000fe200078e02ff */
[----:B------:R-:W-:-:S03]  /*01f0*/  ISETP.GE.AND P1, PT, R5, -0xc, PT ;  /* 0xfffffff40500780c */ /* 0x000fc60003f26270 */
[-C--:B------:R-:W-:Y:S02]  /*0200*/  IMAD R9, R3, R0.reuse, RZ ;  /* 0x0000000003097224 */ /* 0x080fe400078e02ff */
[C---:B------:R-:W-:Y:S02]  /*0210*/  VIADD R3, R0.reuse, 0x2 ;  /* 0x0000000200037836 */ /* 0x040fe40000000000 */
[----:B------:R-:W-:Y:S01]  /*0220*/  IMAD R10, R9, R0, R9 ;  /* 0x00000000090a7224 */ /* 0x000fe200078e0209 */
[----:B------:R-:W-:-:S03]  /*0230*/  IADD3 R9, PT, PT, R0, 0x4, RZ ;  /* 0x0000000400097810 */ /* 0x000fc60007ffe0ff */
[----:B------:R-:W-:Y:S01]  /*0240*/  IMAD R3, R3, R10, RZ ;  /* 0x0000000a03037224 */ /* 0x000fe200078e02ff */
[----:B------:R-:W-:-:S03]  /*0250*/  IADD3 R10, PT, PT, R0, 0x7, RZ ;  /* 0x00000007000a7810 */ /* 0x000fc60007ffe0ff */
[----:B------:R-:W-:Y:S02]  /*0260*/  IMAD R12, R3, R12, RZ ;  /* 0x0000000c030c7224 */ /* 0x000fe400078e02ff */
[----:B------:R-:W-:Y:S02]  /*0270*/  VIADD R3, R0, 0x6 ;  /* 0x0000000600037836 */ /* 0x000fe40000000000 */
[----:B------:R-:W-:-:S04]  /*0280*/  IMAD R12, R9, R12, RZ ;  /* 0x0000000c090c7224 */ /* 0x000fc800078e02ff */
        /* <DEDUP_REMOVED lines=9> */
[----:B------:R-:W-:-:S04]  /*0320*/  IMAD R3, R3, R10, RZ ;  /* 0x0000000a03037224 */ /* 0x000fc800078e02ff */
[----:B------:R-:W-:Y:S01]  /*0330*/  IMAD R12, R3, R12, RZ ;  /* 0x0000000c030c7224 */ /* 0x000fe200078e02ff */
[C---:B------:R-:W-:Y:S02]  /*0340*/  IADD3 R3, PT, PT, R0.reuse, 0xe, RZ ;  /* 0x0000000e00037810 */ /* 0x040fe40007ffe0ff */
[----:B------:R-:W-:Y:S01]  /*0350*/  IADD3 R0, PT, PT, R0, 0x10, RZ ;  /* 0x0000001000007810 */ /* 0x000fe20007ffe0ff */
[----:B------:R-:W-:-:S04]  /*0360*/  IMAD R12, R9, R12, RZ ;  /* 0x0000000c090c7224 */ /* 0x000fc800078e02ff */
[----:B------:R-:W-:-:S04]  /*0370*/  IMAD R12, R9, R12, R12 ;  /* 0x0000000c090c7224 */ /* 0x000fc800078e020c */
[----:B------:R-:W-:Y:S01]  /*0380*/  IMAD R3, R3, R12, RZ ;  /* 0x0000000c03037224 */ /* 0x000fe200078e02ff */
[----:B------:R-:W-:Y:S06]  /*0390*/  @!P1 BRA `(.L_x_6) ;  /* 0xfffffffc00849947 */ /* 0x000fec000383ffff */
.L_x_5:
[----:B------:R-:W-:Y:S05]  /*03a0*/  BSYNC.RECONVERGENT B2 ;  /* 0x0000000000027941 */ /* 0x000fea0003800200 */
.L_x_4:
[----:B------:R-:W-:Y:S01]  /*03b0*/  IMAD.MOV R9, RZ, RZ, -R5 ;  /* 0x000000ffff097224 */ /* 0x000fe200078e0a05 */
[----:B------:R-:W-:Y:S04]  /*03c0*/  BSSY.RECONVERGENT B2, `(.L_x_7) ;  /* 0x0000013000027945 */ /* 0x000fe80003800200 */
[----:B------:R-:W-:-:S13]  /*03d0*/  ISETP.GT.AND P1, PT, R9, 0x4, PT ;  /* 0x000000040900780c */ /* 0x000fda0003f24270 */
[----:B------:R-:W-:Y:S05]  /*03e0*/  @!P1 BRA `(.L_x_8) ;  /* 0x0000000000409947 */ /* 0x000fea0003800000 */
[C---:B------:R-:W-:Y:S01]  /*03f0*/  IADD3 R10, PT, PT, R0.reuse, -0x1, RZ ;  /* 0xffffffff000a7810 */ /* 0x040fe20007ffe0ff */
[----:B------:R-:W-:Y:S01]  /*0400*/  VIADD R12, R0, 0x3 ;  /* 0x00000003000c7836 */ /* 0x000fe20000000000 */
[----:B------:R-:W-:Y:S01]  /*0410*/  PLOP3.LUT P0, PT, PT, PT, PT, 0x8, 0x80 ;  /* 0x000000000080781c */ /* 0x000fe20003f0e170 */
[----:B------:R-:W-:Y:S02]  /*0420*/  VIADD R5, R5, 0x8 ;  /* 0x0000000805057836 */ /* 0x000fe40000000000 */
[----:B------:R-:W-:-:S04]  /*0430*/  IMAD R3, R3, R10, RZ ;  /* 0x0000000a03037224 */ /* 0x000fc800078e02ff */
[C---:B------:R-:W-:Y:S01]  /*0440*/  IMAD R9, R0.reuse, R3, RZ ;  /* 0x0000000300097224 */ /* 0x040fe200078e02ff */
[----:B------:R-:W-:-:S03]  /*0450*/  IADD3 R3, PT, PT, R0, 0x2, RZ ;  /* 0x0000000200037810 */ /* 0x000fc60007ffe0ff */
[C---:B------:R-:W-:Y:S01]  /*0460*/  IMAD R10, R0.reuse, R9, R9 ;  /* 0x00000009000a7224 */ /* 0x040fe200078e0209 */
[----:B------:R-:W-:-:S03]  /*0470*/  IADD3 R9, PT, PT, R0, 0x4, RZ ;  /* 0x0000000400097810 */ /* 0x000fc60007ffe0ff */
[----:B------:R-:W-:-:S04]  /*0480*/  IMAD R3, R3, R10, RZ ;  /* 0x0000000a03037224 */ /* 0x000fc800078e02ff */
[----:B------:R-:W-:Y:S01]  /*0490*/  IMAD R12, R3, R12, RZ ;  /* 0x0000000c030c7224 */ /* 0x000fe200078e02ff */
[C---:B------:R-:W-:Y:S02]  /*04a0*/  IADD3 R3, PT, PT, R0.reuse, 0x6, RZ ;  /* 0x0000000600037810 */ /* 0x040fe40007ffe0ff */
[----:B------:R-:W-:Y:S01]  /*04b0*/  IADD3 R0, PT, PT, R0, 0x8, RZ ;  /* 0x0000000800007810 */ /* 0x000fe20007ffe0ff */
[----:B------:R-:W-:-:S04]  /*04c0*/  IMAD R12, R9, R12, RZ ;  /* 0x0000000c090c7224 */ /* 0x000fc800078e02ff */
[----:B------:R-:W-:-:S04]  /*04d0*/  IMAD R12, R9, R12, R12 ;  /* 0x0000000c090c7224 */ /* 0x000fc800078e020c */
[----:B------:R-:W-:-:S07]  /*04e0*/  IMAD R3, R3, R12, RZ ;  /* 0x0000000c03037224 */ /* 0x000fce00078e02ff */
.L_x_8:
[----:B------:R-:W-:Y:S05]  /*04f0*/  BSYNC.RECONVERGENT B2 ;  /* 0x0000000000027941 */ /* 0x000fea0003800200 */
.L_x_7:
[----:B------:R-:W-:-:S13]  /*0500*/  ISETP.NE.OR P0, PT, R5, RZ, P0 ;  /* 0x000000ff0500720c */ /* 0x000fda0000705670 */
[----:B------:R-:W-:Y:S05]  /*0510*/  @!P0 BRA `(.L_x_9) ;  /* 0x0000000000288947 */ /* 0x000fea0003800000 */
.L_x_3:
[----:B------:R-:W-:Y:S01]  /*0520*/  VIADD R5, R5, 0x4 ;  /* 0x0000000405057836 */ /* 0x000fe20000000000 */
[----:B------:R-:W-:-:S04]  /*0530*/  IADD3 R10, PT, PT, R0, -0x1, RZ ;  /* 0xffffffff000a7810 */ /* 0x000fc80007ffe0ff */
[----:B------:R-:W-:Y:S01]  /*0540*/  ISETP.NE.AND P0, PT, R5, RZ, PT ;  /* 0x000000ff0500720c */ /* 0x000fe20003f05270 */
[----:B------:R-:W-:-:S04]  /*0550*/  IMAD R3, R10, R3, RZ ;  /* 0x000000030a037224 */ /* 0x000fc800078e02ff */
[----:B------:R-:W-:Y:S01]  /*0560*/  IMAD R9, R3, R0, RZ ;  /* 0x0000000003097224 */ /* 0x000fe200078e02ff */
[----:B------:R-:W-:-:S03]  /*0570*/  IADD3 R3, PT, PT, R0, 0x2, RZ ;  /* 0x0000000200037810 */ /* 0x000fc60007ffe0ff */
[----:B------:R-:W-:Y:S01]  /*0580*/  IMAD R10, R9, R0, R9 ;  /* 0x00000000090a7224 */ /* 0x000fe200078e0209 */
[----:B------:R-:W-:-:S03]  /*0590*/  IADD3 R0, PT, PT, R0, 0x4, RZ ;  /* 0x0000000400007810 */ /* 0x000fc60007ffe0ff */
[----:B------:R-:W-:Y:S01]  /*05a0*/  IMAD R3, R3, R10, RZ ;  /* 0x0000000a03037224 */ /* 0x000fe200078e02ff */
[----:B------:R-:W-:Y:S06]  /*05b0*/  @P0 BRA `(.L_x_3) ;  /* 0xfffffffc00d80947 */ /* 0x000fec000383ffff */
.L_x_9:
[----:B------:R-:W-:Y:S05]  /*05c0*/  BSYNC.RECONVERGENT B0 ;  /* 0x0000000000007941 */ /* 0x000fea0003800200 */
.L_x_2:
[----:B------:R-:W-:-:S07]  /*05d0*/  VIADD R12, R0, 0xffffffff ;  /* 0xffffffff000c7836 */ /* 0x000fce0000000000 */
.L_x_1:
[----:B------:R-:W-:Y:S05]  /*05e0*/  BSYNC.RECONVERGENT B1 ;  /* 0x0000000000017941 */ /* 0x000fea0003800200 */
.L_x_0:
[----:B------:R-:W0:Y:S01]  /*05f0*/  LDC.64 R10, c[0x0][0x390] ;  /* 0x0000e400ff0a7b82 */ /* 0x000e220000000a00 */
[----:B------:R-:W-:Y:S01]  /*0600*/  ISETP.NE.AND P0, PT, R4, RZ, PT ;  /* 0x000000ff0400720c */ /* 0x000fe20003f05270 */
[----:B------:R-:W1:Y:S01]  /*0610*/  LDCU.64 UR4, c[0x0][0x358] ;  /* 0x00006b00ff0477ac */ /* 0x000e620008000a00 */
[----:B------:R-:W-:Y:S01]  /*0620*/  BSSY.RECONVERGENT B0, `(.L_x_10) ;  /* 0x000000a000007945 */ /* 0x000fe20003800200 */
[----:B------:R-:W-:Y:S01]  /*0630*/  MOV R0, 0x0 ;  /* 0x0000000000007802 */ /* 0x000fe20000000f00 */
[----:B0-----:R-:W-:-:S09]  /*0640*/  IMAD.WIDE.U32 R8, R8, 0x4, R10 ;  /* 0x0000000408087825 */ /* 0x001fd200078e000a */
[----:B-1----:R-:W-:Y:S05]  /*0650*/  @!P0 BRA `(.L_x_11) ;  /* 0x0000000000188947 */ /* 0x002fea0003800000 */
[----:B------:R-:W-:-:S07]  /*0660*/  IADD3 R4, PT, PT, -R4, RZ, RZ ;  /* 0x000000ff04047210 */ /* 0x000fce0007ffe1ff */
.L_x_12:
[----:B------:R-:W-:Y:S01]  /*0670*/  IADD3 R4, PT, PT, R4, 0x1, RZ ;  /* 0x0000000104047810 */ /* 0x000fe20007ffe0ff */
[----:B------:R-:W-:Y:S02]  /*0680*/  IMAD R3, R3, R12, RZ ;  /* 0x0000000c03037224 */ /* 0x000fe400078e02ff */
[----:B------:R-:W-:Y:S01]  /*0690*/  VIADD R12, R12, 0x1 ;  /* 0x000000010c0c7836 */ /* 0x000fe20000000000 */
[----:B------:R-:W-:-:S13]  /*06a0*/  ISETP.NE.AND P0, PT, R4, RZ, PT ;  /* 0x000000ff0400720c */ /* 0x000fda0003f05270 */
[----:B------:R-:W-:Y:S05]  /*06b0*/  @P0 BRA `(.L_x_12) ;  /* 0xfffffffc00ec0947 */ /* 0x000fea000383ffff */
.L_x_11:
[----:B------:R-:W-:Y:S05]  /*06c0*/  BSYNC.RECONVERGENT B0 ;  /* 0x0000000000007941 */ /* 0x000fea0003800200 */
.L_x_10:
[----:B------:R0:W-:Y:S01]  /*06d0*/  STL.64 [R1], R2 ;  /* 0x0000000201007387 */ /* 0x0001e20000100a00 */
[----:B------:R0:W1:Y:S01]  /*06e0*/  LDC.64 R10, c[0x4][R0] ;  /* 0x01000000000a7b82 */ /* 0x0000620000000a00 */
[----:B------:R-:W2:Y:S02]  /*06f0*/  LDCU.64 UR6, c[0x4][0x8] ;  /* 0x01000100ff0677ac */ /* 0x000ea40008000a00 */
[----:B------:R0:W-:Y:S01]  /*0700*/  STG.E desc[UR4][R8.64], R3 ;  /* 0x0000000308007986 */ /* 0x0001e2000c101904 */
[----:B--2---:R-:W-:Y:S02]  /*0710*/  MOV R4, UR6 ;  /* 0x0000000600047c02 */ /* 0x004fe40008000f00 */
[----:B0-----:R-:W-:-:S07]  /*0720*/  MOV R5, UR7 ;  /* 0x0000000700057c02 */ /* 0x001fce0008000f00 */
[----:B------:R-:W-:-:S07]  /*0730*/  LEPC R20, `(.L_x_13) ;  /* 0x000000001014794e */ /* 0x000fce0000000000 */
[----:B-1----:R-:W-:Y:S05]  /*0740*/  CALL.ABS.NOINC R10 ;  /* 0x000000000a007343 */ /* 0x002fea0003c00000 */
.L_x_13:
[----:B------:R-:W-:Y:S05]  /*0750*/  EXIT ;  /* 0x000000000000794d */ /* 0x000fea0003800000 */
.L_x_14:
[----:B------:R-:W-:-:S00]  /*0760*/  BRA `(.L_x_14) ;  /* 0xfffffffc00fc7947 */ /* 0x000fc0000383ffff */
[----:B------:R-:W-:-:S00]  /*0770*/  NOP ;  /* 0x0000000000007918 */ /* 0x000fc00000000000 */
        /* <DEDUP_REMOVED lines=8> */
.L_x_15:


//--------------------- .nv.global.init           --------------------------
	.section	.nv.global.init,"aw",@progbits
.nv.global.init:
	.type		$str,@object
	.size		$str,(.L_0 - $str)
$str:
        /*0000*/ 	.byte	0x25, 0x64, 0x21, 0x3d, 0x25, 0x64, 0x0a, 0x00
.L_0:


//--------------------- .nv.shared.reserved.0     --------------------------
	.section	.nv.shared.reserved.0,"aw",@nobits
	.weak		__nv_reservedSMEM_offset_0_alias
	.size		__nv_reservedSMEM_offset_0_alias, 0, 64
	.other		__nv_reservedSMEM_offset_0_alias,@"STO_CUDA_RESERVED_SHARED STV_DEFAULT"
__nv_reservedSMEM_offset_0_alias:
	.zero		0
	.zero		64


//--------------------- .nv.constant0._Z3faciPiS_ --------------------------
	.section	.nv.constant0._Z3faciPiS_,"a",@progbits
	.sectionflags	@""
	.align	4
.nv.constant0._Z3faciPiS_:
	.zero		920


//--------------------- SYMBOLS --------------------------

	.type		.nv.reservedSmem.offset0,@object
	.size		.nv.reservedSmem.offset0,0x4
	.type		vprintf,@function
